//
// Generated by NVIDIA NVVM Compiler
//
// Compiler Build ID: CL-36424714
// Cuda compilation tools, release 13.0, V13.0.88
// Based on NVVM 20.0.0
//

.version 9.0
.target sm_100
.address_size 64

	// .globl	_Z20embedding_f32_kernelPKiPfS1_ii

.visible .entry _Z20embedding_f32_kernelPKiPfS1_ii(
	.param .u64 .ptr .align 1 _Z20embedding_f32_kernelPKiPfS1_ii_param_0,
	.param .u64 .ptr .align 1 _Z20embedding_f32_kernelPKiPfS1_ii_param_1,
	.param .u64 .ptr .align 1 _Z20embedding_f32_kernelPKiPfS1_ii_param_2,
	.param .u32 _Z20embedding_f32_kernelPKiPfS1_ii_param_3,
	.param .u32 _Z20embedding_f32_kernelPKiPfS1_ii_param_4
)
{
	.reg .b32 	%r<7>;
	.reg .b32 	%f<2>;
	.reg .b64 	%rd<13>;

	ld.param.u64 	%rd1, [_Z20embedding_f32_kernelPKiPfS1_ii_param_0];
	ld.param.u64 	%rd2, [_Z20embedding_f32_kernelPKiPfS1_ii_param_1];
	ld.param.u64 	%rd3, [_Z20embedding_f32_kernelPKiPfS1_ii_param_2];
	ld.param.u32 	%r1, [_Z20embedding_f32_kernelPKiPfS1_ii_param_4];
	cvta.to.global.u64 	%rd4, %rd3;
	cvta.to.global.u64 	%rd5, %rd2;
	cvta.to.global.u64 	%rd6, %rd1;
	mov.u32 	%r2, %tid.x;
	mov.u32 	%r3, %ctaid.x;
	mul.wide.u32 	%rd7, %r3, 4;
	add.s64 	%rd8, %rd6, %rd7;
	ld.global.u32 	%r4, [%rd8];
	mad.lo.s32 	%r5, %r4, %r1, %r2;
	mul.wide.s32 	%rd9, %r5, 4;
	add.s64 	%rd10, %rd5, %rd9;
	ld.global.f32 	%f1, [%rd10];
	mad.lo.s32 	%r6, %r1, %r3, %r2;
	mul.wide.s32 	%rd11, %r6, 4;
	add.s64 	%rd12, %rd4, %rd11;
	st.global.f32 	[%rd12], %f1;
	ret;

}
	// .globl	_Z27embedding_f16x8_pack_kernelPKiP6__halfS2_ii
.visible .entry _Z27embedding_f16x8_pack_kernelPKiP6__halfS2_ii(
	.param .u64 .ptr .align 1 _Z27embedding_f16x8_pack_kernelPKiP6__halfS2_ii_param_0,
	.param .u64 .ptr .align 1 _Z27embedding_f16x8_pack_kernelPKiP6__halfS2_ii_param_1,
	.param .u64 .ptr .align 1 _Z27embedding_f16x8_pack_kernelPKiP6__halfS2_ii_param_2,
	.param .u32 _Z27embedding_f16x8_pack_kernelPKiP6__halfS2_ii_param_3,
	.param .u32 _Z27embedding_f16x8_pack_kernelPKiP6__halfS2_ii_param_4
)
{
	.reg .b32 	%r<8>;
	.reg .b32 	%f<5>;
	.reg .b64 	%rd<13>;

	ld.param.u64 	%rd1, [_Z27embedding_f16x8_pack_kernelPKiP6__halfS2_ii_param_0];
	ld.param.u64 	%rd2, [_Z27embedding_f16x8_pack_kernelPKiP6__halfS2_ii_param_1];
	ld.param.u64 	%rd3, [_Z27embedding_f16x8_pack_kernelPKiP6__halfS2_ii_param_2];
	ld.param.u32 	%r1, [_Z27embedding_f16x8_pack_kernelPKiP6__halfS2_ii_param_4];
	cvta.to.global.u64 	%rd4, %rd3;
	cvta.to.global.u64 	%rd5, %rd2;
	cvta.to.global.u64 	%rd6, %rd1;
	mov.u32 	%r2, %tid.x;
	mov.u32 	%r3, %ctaid.x;
	mul.wide.u32 	%rd7, %r3, 4;
	add.s64 	%rd8, %rd6, %rd7;
	ld.global.u32 	%r4, [%rd8];
	shl.b32 	%r5, %r2, 3;
	mad.lo.s32 	%r6, %r1, %r3, %r5;
	mul.wide.s32 	%rd9, %r6, 2;
	add.s64 	%rd10, %rd4, %rd9;
	mad.lo.s32 	%r7, %r4, %r1, %r5;
	mul.wide.s32 	%rd11, %r7, 2;
	add.s64 	%rd12, %rd5, %rd11;
	ld.global.v4.f32 	{%f1, %f2, %f3, %f4}, [%rd12];
	st.global.v4.f32 	[%rd10], {%f1, %f2, %f3, %f4};
	ret;

}


// ===== COMPILED SASS (sm_100) =====

	.target	sm_100

	.elftype	@"ET_EXEC"


//--------------------- .note.nv.tkinfo           --------------------------
	.section	.note.nv.tkinfo,"",@"SHT_NOTE"
	.sectionflags	@"SHF_NOTE_NV_TKINFO"
	.tkinfo
        /*0018*/ 	.word	0x00000002
        /*0030*/ 	.string	""
        /*0030*/ 	.string	"ptxas"
        /*0030*/ 	.string	"Cuda compilation tools, release 13.0, V13.0.88"
        /*0030*/ 	.string	"Build cuda_13.0.r13.0/compiler.36424714_0"
        /*0030*/ 	.string	"-arch sm_100 -m 64 "



//--------------------- .note.nv.cuinfo           --------------------------
	.section	.note.nv.cuinfo,"",@"SHT_NOTE"
	.sectionflags	@"SHF_NOTE_NV_CUINFO"
        /*0018*/ 	.short	0x0002
        /*001a*/ 	.short	0x0064
        /*001c*/ 	.short	0x0082
	.zero		2


//--------------------- .nv.info                  --------------------------
	.section	.nv.info,"",@"SHT_CUDA_INFO"
	.align	4


	//----- nvinfo : EIATTR_REGCOUNT
	.align		4
        /*0000*/ 	.byte	0x04, 0x2f
        /*0002*/ 	.short	(.L_1 - .L_0)
	.align		4
.L_0:
        /*0004*/ 	.word	index@(_Z20embedding_f32_kernelPKiPfS1_ii)
        /*0008*/ 	.word	0x0000000c


	//----- nvinfo : EIATTR_FRAME_SIZE
	.align		4
.L_1:
        /*000c*/ 	.byte	0x04, 0x11
        /*000e*/ 	.short	(.L_3 - .L_2)
	.align		4
.L_2:
        /*0010*/ 	.word	index@(_Z20embedding_f32_kernelPKiPfS1_ii)
        /*0014*/ 	.word	0x00000000


	//----- nvinfo : EIATTR_REGCOUNT
	.align		4
.L_3:
        /*0018*/ 	.byte	0x04, 0x2f
        /*001a*/ 	.short	(.L_5 - .L_4)
	.align		4
.L_4:
        /*001c*/ 	.word	index@(_Z27embedding_f16x8_pack_kernelPKiP6__halfS2_ii)
        /*0020*/ 	.word	0x00000012


	//----- nvinfo : EIATTR_FRAME_SIZE
	.align		4
.L_5:
        /*0024*/ 	.byte	0x04, 0x11
        /*0026*/ 	.short	(.L_7 - .L_6)
	.align		4
.L_6:
        /*0028*/ 	.word	index@(_Z27embedding_f16x8_pack_kernelPKiP6__halfS2_ii)
        /*002c*/ 	.word	0x00000000


	//----- nvinfo : EIATTR_MIN_STACK_SIZE
	.align		4
.L_7:
        /*0030*/ 	.byte	0x04, 0x12
        /*0032*/ 	.short	(.L_9 - .L_8)
	.align		4
.L_8:
        /*0034*/ 	.word	index@(_Z27embedding_f16x8_pack_kernelPKiP6__halfS2_ii)
        /*0038*/ 	.word	0x00000000


	//----- nvinfo : EIATTR_MIN_STACK_SIZE
	.align		4
.L_9:
        /*003c*/ 	.byte	0x04, 0x12
        /*003e*/ 	.short	(.L_11 - .L_10)
	.align		4
.L_10:
        /*0040*/ 	.word	index@(_Z20embedding_f32_kernelPKiPfS1_ii)
        /*0044*/ 	.word	0x00000000
.L_11:


//--------------------- .nv.compat                --------------------------
	.section	.nv.compat,"",@"SHT_CUDA_COMPAT_INFO"
	.align	4
        /*0000*/ 	.byte	0x02, 0x09, 0x00, 0x00, 0x02, 0x02, 0x01, 0x00, 0x02, 0x05, 0x05, 0x00, 0x03, 0x07, 0x01, 0x01
        /*0010*/ 	.byte	0x02, 0x03, 0x00, 0x00, 0x02, 0x06, 0x01, 0x00, 0x04, 0x0b, 0x08, 0x00, 0x09, 0x00, 0x00, 0x00
        /*0020*/ 	.byte	0x00, 0x00, 0x00, 0x00


//--------------------- .nv.info._Z27embedding_f16x8_pack_kernelPKiP6__halfS2_ii --------------------------
	.section	.nv.info._Z27embedding_f16x8_pack_kernelPKiP6__halfS2_ii,"",@"SHT_CUDA_INFO"
	.sectionflags	@""
	.align	4


	//----- nvinfo : EIATTR_CUDA_API_VERSION
	.align		4
        /*0000*/ 	.byte	0x04, 0x37
        /*0002*/ 	.short	(.L_13 - .L_12)
.L_12:
        /*0004*/ 	.word	0x00000082


	//----- nvinfo : EIATTR_KPARAM_INFO
	.align		4
.L_13:
        /*0008*/ 	.byte	0x04, 0x17
        /*000a*/ 	.short	(.L_15 - .L_14)
.L_14:
        /*000c*/ 	.word	0x00000000
        /*0010*/ 	.short	0x0004
        /*0012*/ 	.short	0x001c
        /*0014*/ 	.byte	0x00, 0xf0, 0x11, 0x00


	//----- nvinfo : EIATTR_KPARAM_INFO
	.align		4
.L_15:
        /*0018*/ 	.byte	0x04, 0x17
        /*001a*/ 	.short	(.L_17 - .L_16)
.L_16:
        /*001c*/ 	.word	0x00000000
        /*0020*/ 	.short	0x0003
        /*0022*/ 	.short	0x0018
        /*0024*/ 	.byte	0x00, 0xf0, 0x11, 0x00


	//----- nvinfo : EIATTR_KPARAM_INFO
	.align		4
.L_17:
        /*0028*/ 	.byte	0x04, 0x17
        /*002a*/ 	.short	(.L_19 - .L_18)
.L_18:
        /*002c*/ 	.word	0x00000000
        /*0030*/ 	.short	0x0002
        /*0032*/ 	.short	0x0010
        /*0034*/ 	.byte	0x00, 0xf5, 0x21, 0x00


	//----- nvinfo : EIATTR_KPARAM_INFO
	.align		4
.L_19:
        /*0038*/ 	.byte	0x04, 0x17
        /*003a*/ 	.short	(.L_21 - .L_20)
.L_20:
        /*003c*/ 	.word	0x00000000
        /*0040*/ 	.short	0x0001
        /*0042*/ 	.short	0x0008
        /*0044*/ 	.byte	0x00, 0xf5, 0x21, 0x00


	//----- nvinfo : EIATTR_KPARAM_INFO
	.align		4
.L_21:
        /*0048*/ 	.byte	0x04, 0x17
        /*004a*/ 	.short	(.L_23 - .L_22)
.L_22:
        /*004c*/ 	.word	0x00000000
        /*0050*/ 	.short	0x0000
        /*0052*/ 	.short	0x0000
        /*0054*/ 	.byte	0x00, 0xf5, 0x21, 0x00


	//----- nvinfo : EIATTR_SPARSE_MMA_MASK
	.align		4
.L_23:
        /*0058*/ 	.byte	0x03, 0x50
        /*005a*/ 	.short	0x0000


	//----- nvinfo : EIATTR_MAXREG_COUNT
	.align		4
        /*005c*/ 	.byte	0x03, 0x1b
        /*005e*/ 	.short	0x00ff


	//----- nvinfo : EIATTR_MERCURY_ISA_VERSION
	.align		4
        /*0060*/ 	.byte	0x03, 0x5f
        /*0062*/ 	.short	0x0101


	//----- nvinfo : EIATTR_VRC_CTA_INIT_COUNT
	.align		4
        /*0064*/ 	.byte	0x02, 0x4a
	.zero		1
	.zero		1


	//----- nvinfo : EIATTR_EXIT_INSTR_OFFSETS
	.align		4
        /*0068*/ 	.byte	0x04, 0x1c
        /*006a*/ 	.short	(.L_25 - .L_24)


	//   ....[0]....
.L_24:
        /*006c*/ 	.word	0x00000110


	//----- nvinfo : EIATTR_CBANK_PARAM_SIZE
	.align		4
.L_25:
        /*0070*/ 	.byte	0x03, 0x19
        /*0072*/ 	.short	0x0020


	//----- nvinfo : EIATTR_PARAM_CBANK
	.align		4
        /*0074*/ 	.byte	0x04, 0x0a
        /*0076*/ 	.short	(.L_27 - .L_26)
	.align		4
.L_26:
        /*0078*/ 	.word	index@(.nv.constant0._Z27embedding_f16x8_pack_kernelPKiP6__halfS2_ii)
        /*007c*/ 	.short	0x0380
        /*007e*/ 	.short	0x0020


	//----- nvinfo : EIATTR_SW_WAR
	.align		4
.L_27:
        /*0080*/ 	.byte	0x04, 0x36
        /*0082*/ 	.short	(.L_29 - .L_28)
.L_28:
        /*0084*/ 	.word	0x00000008
.L_29:


//--------------------- .nv.info._Z20embedding_f32_kernelPKiPfS1_ii --------------------------
	.section	.nv.info._Z20embedding_f32_kernelPKiPfS1_ii,"",@"SHT_CUDA_INFO"
	.sectionflags	@""
	.align	4


	//----- nvinfo : EIATTR_CUDA_API_VERSION
	.align		4
        /*0000*/ 	.byte	0x04, 0x37
        /*0002*/ 	.short	(.L_31 - .L_30)
.L_30:
        /*0004*/ 	.word	0x00000082


	//----- nvinfo : EIATTR_KPARAM_INFO
	.align		4
.L_31:
        /*0008*/ 	.byte	0x04, 0x17
        /*000a*/ 	.short	(.L_33 - .L_32)
.L_32:
        /*000c*/ 	.word	0x00000000
        /*0010*/ 	.short	0x0004
        /*0012*/ 	.short	0x001c
        /*0014*/ 	.byte	0x00, 0xf0, 0x11, 0x00


	//----- nvinfo : EIATTR_KPARAM_INFO
	.align		4
.L_33:
        /*0018*/ 	.byte	0x04, 0x17
        /*001a*/ 	.short	(.L_35 - .L_34)
.L_34:
        /*001c*/ 	.word	0x00000000
        /*0020*/ 	.short	0x0003
        /*0022*/ 	.short	0x0018
        /*0024*/ 	.byte	0x00, 0xf0, 0x11, 0x00


	//----- nvinfo : EIATTR_KPARAM_INFO
	.align		4
.L_35:
        /*0028*/ 	.byte	0x04, 0x17
        /*002a*/ 	.short	(.L_37 - .L_36)
.L_36:
        /*002c*/ 	.word	0x00000000
        /*0030*/ 	.short	0x0002
        /*0032*/ 	.short	0x0010
        /*0034*/ 	.byte	0x00, 0xf5, 0x21, 0x00


	//----- nvinfo : EIATTR_KPARAM_INFO
	.align		4
.L_37:
        /*0038*/ 	.byte	0x04, 0x17
        /*003a*/ 	.short	(.L_39 - .L_38)
.L_38:
        /*003c*/ 	.word	0x00000000
        /*0040*/ 	.short	0x0001
        /*0042*/ 	.short	0x0008
        /*0044*/ 	.byte	0x00, 0xf5, 0x21, 0x00


	//----- nvinfo : EIATTR_KPARAM_INFO
	.align		4
.L_39:
        /*0048*/ 	.byte	0x04, 0x17
        /*004a*/ 	.short	(.L_41 - .L_40)
.L_40:
        /*004c*/ 	.word	0x00000000
        /*0050*/ 	.short	0x0000
        /*0052*/ 	.short	0x0000
        /*0054*/ 	.byte	0x00, 0xf5, 0x21, 0x00


	//----- nvinfo : EIATTR_SPARSE_MMA_MASK
	.align		4
.L_41:
        /*0058*/ 	.byte	0x03, 0x50
        /*005a*/ 	.short	0x0000


	//----- nvinfo : EIATTR_MAXREG_COUNT
	.align		4
        /*005c*/ 	.byte	0x03, 0x1b
        /*005e*/ 	.short	0x00ff


	//----- nvinfo : EIATTR_MERCURY_ISA_VERSION
	.align		4
        /*0060*/ 	.byte	0x03, 0x5f
        /*0062*/ 	.short	0x0101


	//----- nvinfo : EIATTR_VRC_CTA_INIT_COUNT
	.align		4
        /*0064*/ 	.byte	0x02, 0x4a
	.zero		1
	.zero		1


	//----- nvinfo : EIATTR_EXIT_INSTR_OFFSETS
	.align		4
        /*0068*/ 	.byte	0x04, 0x1c
        /*006a*/ 	.short	(.L_43 - .L_42)


	//   ....[0]....
.L_42:
        /*006c*/ 	.word	0x00000100


	//----- nvinfo : EIATTR_CBANK_PARAM_SIZE
	.align		4
.L_43:
        /*0070*/ 	.byte	0x03, 0x19
        /*0072*/ 	.short	0x0020


	//----- nvinfo : EIATTR_PARAM_CBANK
	.align		4
        /*0074*/ 	.byte	0x04, 0x0a
        /*0076*/ 	.short	(.L_45 - .L_44)
	.align		4
.L_44:
        /*0078*/ 	.word	index@(.nv.constant0._Z20embedding_f32_kernelPKiPfS1_ii)
        /*007c*/ 	.short	0x0380
        /*007e*/ 	.short	0x0020


	//----- nvinfo : EIATTR_SW_WAR
	.align		4
.L_45:
        /*0080*/ 	.byte	0x04, 0x36
        /*0082*/ 	.short	(.L_47 - .L_46)
.L_46:
        /*0084*/ 	.word	0x00000008
.L_47:


//--------------------- .nv.callgraph             --------------------------
	.section	.nv.callgraph,"",@"SHT_CUDA_CALLGRAPH"
	.align	4
	.sectionentsize	8
	.align		4
        /*0000*/ 	.word	0x00000000
	.align		4
        /*0004*/ 	.word	0xffffffff
	.align		4
        /*0008*/ 	.word	0x00000000
	.align		4
        /*000c*/ 	.word	0xfffffffe
	.align		4
        /*0010*/ 	.word	0x00000000
	.align		4
        /*0014*/ 	.word	0xfffffffd
	.align		4
        /*0018*/ 	.word	0x00000000
	.align		4
        /*001c*/ 	.word	0xfffffffc


//--------------------- .text._Z27embedding_f16x8_pack_kernelPKiP6__halfS2_ii --------------------------
	.section	.text._Z27embedding_f16x8_pack_kernelPKiP6__halfS2_ii,"ax",@progbits
	.align	128
        .global         _Z27embedding_f16x8_pack_kernelPKiP6__halfS2_ii
        .type           _Z27embedding_f16x8_pack_kernelPKiP6__halfS2_ii,@function
        .size           _Z27embedding_f16x8_pack_kernelPKiP6__halfS2_ii,(.L_x_2 - _Z27embedding_f16x8_pack_kernelPKiP6__halfS2_ii)
        .other          _Z27embedding_f16x8_pack_kernelPKiP6__halfS2_ii,@"STO_CUDA_ENTRY STV_DEFAULT"
_Z27embedding_f16x8_pack_kernelPKiP6__halfS2_ii:
.text._Z27embedding_f16x8_pack_kernelPKiP6__halfS2_ii:
[----:B------:R-:W-:Y:S01]  /*0000*/  LDC R1, c[0x0][0x37c] ;  /* 0x0000df00ff017b82 */ /* 0x000fe20000000800 */
[----:B------:R-:W0:Y:S07]  /*0010*/  S2R R0, SR_CTAID.X ;  /* 0x0000000000007919 */ /* 0x000e2e0000002500 */
[----:B------:R-:W0:Y:S01]  /*0020*/  LDC.64 R2, c[0x0][0x380] ;  /* 0x0000e000ff027b82 */ /* 0x000e220000000a00 */
[----:B------:R-:W1:Y:S01]  /*0030*/  LDCU.64 UR4, c[0x0][0x358] ;  /* 0x00006b00ff0477ac */ /* 0x000e620008000a00 */
[----:B------:R-:W2:Y:S01]  /*0040*/  S2R R9, SR_TID.X ;  /* 0x0000000000097919 */ /* 0x000ea20000002100 */
[----:B------:R-:W3:Y:S05]  /*0050*/  LDCU UR6, c[0x0][0x39c] ;  /* 0x00007380ff0677ac */ /* 0x000eea0008000800 */
[----:B------:R-:W4:Y:S01]  /*0060*/  LDC.64 R6, c[0x0][0x388] ;  /* 0x0000e200ff067b82 */ /* 0x000f220000000a00 */
[----:B0-----:R-:W-:-:S06]  /*0070*/  IMAD.WIDE.U32 R2, R0, 0x4, R2 ;  /* 0x0000000400027825 */ /* 0x001fcc00078e0002 */
[----:B-1----:R-:W3:Y:S01]  /*0080*/  LDG.E R2, desc[UR4][R2.64] ;  /* 0x0000000402027981 */ /* 0x002ee2000c1e1900 */
[----:B--2---:R-:W-:-:S05]  /*0090*/  SHF.L.U32 R9, R9, 0x3, RZ ;  /* 0x0000000309097819 */ /* 0x004fca00000006ff */
[----:B---3--:R-:W-:-:S04]  /*00a0*/  IMAD R5, R2, UR6, R9 ;  /* 0x0000000602057c24 */ /* 0x008fc8000f8e0209 */
[----:B----4-:R-:W-:Y:S02]  /*00b0*/  IMAD.WIDE R6, R5, 0x2, R6 ;  /* 0x0000000205067825 */ /* 0x010fe400078e0206 */
[----:B------:R-:W0:Y:S03]  /*00c0*/  LDC.64 R4, c[0x0][0x390] ;  /* 0x0000e400ff047b82 */ /* 0x000e260000000a00 */
[----:B------:R-:W2:Y:S01]  /*00d0*/  LDG.E.128 R12, desc[UR4][R6.64] ;  /* 0x00000004060c7981 */ /* 0x000ea2000c1e1d00 */
[----:B------:R-:W-:-:S04]  /*00e0*/  IMAD R9, R0, UR6, R9 ;  /* 0x0000000600097c24 */ /* 0x000fc8000f8e0209 */
[----:B0-----:R-:W-:-:S05]  /*00f0*/  IMAD.WIDE R4, R9, 0x2, R4 ;  /* 0x0000000209047825 */ /* 0x001fca00078e0204 */
[----:B--2---:R-:W-:Y:S01]  /*0100*/  STG.E.128 desc[UR4][R4.64], R12 ;  /* 0x0000000c04007986 */ /* 0x004fe2000c101d04 */
[----:B------:R-:W-:Y:S05]  /*0110*/  EXIT ;  /* 0x000000000000794d */ /* 0x000fea0003800000 */
.L_x_0:
[----:B------:R-:W-:-:S00]  /*0120*/  BRA `(.L_x_0) ;  /* 0xfffffffc00fc7947 */ /* 0x000fc0000383ffff */
[----:B------:R-:W-:-:S00]  /*0130*/  NOP ;  /* 0x0000000000007918 */ /* 0x000fc00000000000 */
        /* <DEDUP_REMOVED lines=12> */
.L_x_2:


//--------------------- .text._Z20embedding_f32_kernelPKiPfS1_ii --------------------------
	.section	.text._Z20embedding_f32_kernelPKiPfS1_ii,"ax",@progbits
	.align	128
        .global         _Z20embedding_f32_kernelPKiPfS1_ii
        .type           _Z20embedding_f32_kernelPKiPfS1_ii,@function
        .size           _Z20embedding_f32_kernelPKiPfS1_ii,(.L_x_3 - _Z20embedding_f32_kernelPKiPfS1_ii)
        .other          _Z20embedding_f32_kernelPKiPfS1_ii,@"STO_CUDA_ENTRY STV_DEFAULT"
_Z20embedding_f32_kernelPKiPfS1_ii:
.text._Z20embedding_f32_kernelPKiPfS1_ii:
[----:B------:R-:W-:Y:S01]  /*0000*/  LDC R1, c[0x0][0x37c] ;  /* 0x0000df00ff017b82 */ /* 0x000fe20000000800 */
[----:B------:R-:W0:Y:S07]  /*0010*/  S2R R0, SR_CTAID.X ;  /* 0x0000000000007919 */ /* 0x000e2e0000002500 */
[----:B------:R-:W0:Y:S01]  /*0020*/  LDC.64 R2, c[0x0][0x380] ;  /* 0x0000e000ff027b82 */ /* 0x000e220000000a00 */
[----:B------:R-:W1:Y:S01]  /*0030*/  LDCU.64 UR4, c[0x0][0x358] ;  /* 0x00006b00ff0477ac */ /* 0x000e620008000a00 */
[----:B------:R-:W2:Y:S01]  /*0040*/  S2R R9, SR_TID.X ;  /* 0x0000000000097919 */ /* 0x000ea20000002100 */
[----:B------:R-:W2:Y:S05]  /*0050*/  LDCU UR6, c[0x0][0x39c] ;  /* 0x00007380ff0677ac */ /* 0x000eaa0008000800 */
[----:B------:R-:W3:Y:S01]  /*0060*/  LDC.64 R4, c[0x0][0x388] ;  /* 0x0000e200ff047b82 */ /* 0x000ee20000000a00 */
[----:B0-----:R-:W-:-:S06]  /*0070*/  IMAD.WIDE.U32 R2, R0, 0x4, R2 ;  /* 0x0000000400027825 */ /* 0x001fcc00078e0002 */
[----:B-1----:R-:W2:Y:S02]  /*0080*/  LDG.E R2, desc[UR4][R2.64] ;  /* 0x0000000402027981 */ /* 0x002ea4000c1e1900 */
[----:B--2---:R-:W-:-:S04]  /*0090*/  IMAD R7, R2, UR6, R9 ;  /* 0x0000000602077c24 */ /* 0x004fc8000f8e0209 */
[----:B---3--:R-:W-:Y:S02]  /*00a0*/  IMAD.WIDE R4, R7, 0x4, R4 ;  /* 0x0000000407047825 */ /* 0x008fe400078e0204 */
[----:B------:R-:W0:Y:S04]  /*00b0*/  LDC.64 R6, c[0x0][0x390] ;  /* 0x0000e400ff067b82 */ /* 0x000e280000000a00 */
[----:B------:R-:W2:Y:S01]  /*00c0*/  LDG.E R5, desc[UR4][R4.64] ;  /* 0x0000000404057981 */ /* 0x000ea2000c1e1900 */
[----:B------:R-:W-:-:S04]  /*00d0*/  IMAD R9, R0, UR6, R9 ;  /* 0x0000000600097c24 */ /* 0x000fc8000f8e0209 */
[----:B0-----:R-:W-:-:S05]  /*00e0*/  IMAD.WIDE R6, R9, 0x4, R6 ;  /* 0x0000000409067825 */ /* 0x001fca00078e0206 */
[----:B--2---:R-:W-:Y:S01]  /*00f0*/  STG.E desc[UR4][R6.64], R5 ;  /* 0x0000000506007986 */ /* 0x004fe2000c101904 */
[----:B------:R-:W-:Y:S05]  /*0100*/  EXIT ;  /* 0x000000000000794d */ /* 0x000fea0003800000 */
.L_x_1:
        /* <DEDUP_REMOVED lines=15> */
.L_x_3:


//--------------------- .nv.shared.reserved.0     --------------------------
	.section	.nv.shared.reserved.0,"aw",@nobits
	.weak		__nv_reservedSMEM_offset_0_alias
	.size		__nv_reservedSMEM_offset_0_alias, 0, 64
	.other		__nv_reservedSMEM_offset_0_alias,@"STO_CUDA_RESERVED_SHARED STV_DEFAULT"
__nv_reservedSMEM_offset_0_alias:
	.zero		0
	.zero		64


//--------------------- .nv.constant0._Z27embedding_f16x8_pack_kernelPKiP6__halfS2_ii --------------------------
	.section	.nv.constant0._Z27embedding_f16x8_pack_kernelPKiP6__halfS2_ii,"a",@progbits
	.sectionflags	@""
	.align	4
.nv.constant0._Z27embedding_f16x8_pack_kernelPKiP6__halfS2_ii:
	.zero		928


//--------------------- .nv.constant0._Z20embedding_f32_kernelPKiPfS1_ii --------------------------
	.section	.nv.constant0._Z20embedding_f32_kernelPKiPfS1_ii,"a",@progbits
	.sectionflags	@""
	.align	4
.nv.constant0._Z20embedding_f32_kernelPKiPfS1_ii:
	.zero		928


//--------------------- SYMBOLS --------------------------

	.type		.nv.reservedSmem.offset0,@object
	.size		.nv.reservedSmem.offset0,0x4
